	.headerflags	@"EF_CUDA_TEXMODE_UNIFIED EF_CUDA_64BIT_ADDRESS EF_CUDA_ACCELERATORS EF_CUDA_SM90 EF_CUDA_VIRTUAL_SM(EF_CUDA_SM90)"
	.elftype	@"ET_EXEC"


//--------------------- .nv.info                  --------------------------
	.section	.nv.info,"",@"SHT_CUDA_INFO"
	.align	4


	//----- nvinfo : EIATTR_REGCOUNT
	.align		4
        /*0000*/ 	.byte	0x04, 0x2f
        /*0002*/ 	.short	(.L_1 - .L_0)
	.align		4
.L_0:
        /*0004*/ 	.word	index@(triton_poi_fused_arange_0)
        /*0008*/ 	.word	0x0000000a


	//----- nvinfo : EIATTR_MIN_STACK_SIZE
	.align		4
.L_1:
        /*000c*/ 	.byte	0x04, 0x12
        /*000e*/ 	.short	(.L_3 - .L_2)
	.align		4
.L_2:
        /*0010*/ 	.word	index@(triton_poi_fused_arange_0)
        /*0014*/ 	.word	0x00000000


	//----- nvinfo : EIATTR_FRAME_SIZE
	.align		4
.L_3:
        /*0018*/ 	.byte	0x04, 0x11
        /*001a*/ 	.short	(.L_5 - .L_4)
	.align		4
.L_4:
        /*001c*/ 	.word	index@(triton_poi_fused_arange_0)
        /*0020*/ 	.word	0x00000000


	//----- nvinfo : EIATTR_MIN_STACK_SIZE
	.align		4
.L_5:
        /*0024*/ 	.byte	0x04, 0x12
        /*0026*/ 	.short	(.L_7 - .L_6)
	.align		4
.L_6:
        /*0028*/ 	.word	index@(triton_poi_fused_arange_0)
        /*002c*/ 	.word	0x00000000
.L_7:


//--------------------- .nv.info.triton_poi_fused_arange_0 --------------------------
	.section	.nv.info.triton_poi_fused_arange_0,"",@"SHT_CUDA_INFO"
	.sectionflags	@""
	.align	4


	//----- nvinfo : EIATTR_CUDA_API_VERSION
	.align		4
        /*0000*/ 	.byte	0x04, 0x37
        /*0002*/ 	.short	(.L_9 - .L_8)
.L_8:
        /*0004*/ 	.word	0x0000007c


	//----- nvinfo : EIATTR_KPARAM_INFO
	.align		4
.L_9:
        /*0008*/ 	.byte	0x04, 0x17
        /*000a*/ 	.short	(.L_11 - .L_10)
.L_10:
        /*000c*/ 	.word	0x00000000
        /*0010*/ 	.short	0x0001
        /*0012*/ 	.short	0x0008
        /*0014*/ 	.byte	0x00, 0xf0, 0x11, 0x00


	//----- nvinfo : EIATTR_KPARAM_INFO
	.align		4
.L_11:
        /*0018*/ 	.byte	0x04, 0x17
        /*001a*/ 	.short	(.L_13 - .L_12)
.L_12:
        /*001c*/ 	.word	0x00000000
        /*0020*/ 	.short	0x0000
        /*0022*/ 	.short	0x0000
        /*0024*/ 	.byte	0x00, 0xf4, 0x21, 0x00


	//----- nvinfo : EIATTR_SPARSE_MMA_MASK
	.align		4
.L_13:
        /*0028*/ 	.byte	0x03, 0x50
        /*002a*/ 	.short	0x0000


	//----- nvinfo : EIATTR_MAXREG_COUNT
	.align		4
        /*002c*/ 	.byte	0x03, 0x1b
        /*002e*/ 	.short	0x00ff


	//----- nvinfo : EIATTR_EXIT_INSTR_OFFSETS
	.align		4
        /*0030*/ 	.byte	0x04, 0x1c
        /*0032*/ 	.short	(.L_15 - .L_14)


	//   ....[0]....
.L_14:
        /*0034*/ 	.word	0x000000c0


	//   ....[1]....
        /*0038*/ 	.word	0x000000f0


	//----- nvinfo : EIATTR_REQNTID
	.align		4
.L_15:
        /*003c*/ 	.byte	0x04, 0x10
        /*003e*/ 	.short	(.L_17 - .L_16)
.L_16:
        /*0040*/ 	.word	0x00000020
        /*0044*/ 	.word	0x00000001
        /*0048*/ 	.word	0x00000001


	//----- nvinfo : EIATTR_CBANK_PARAM_SIZE
	.align		4
.L_17:
        /*004c*/ 	.byte	0x03, 0x19
        /*004e*/ 	.short	0x000c


	//----- nvinfo : EIATTR_PARAM_CBANK
	.align		4
        /*0050*/ 	.byte	0x04, 0x0a
        /*0052*/ 	.short	(.L_19 - .L_18)
	.align		4
.L_18:
        /*0054*/ 	.word	index@(.nv.constant0.triton_poi_fused_arange_0)
        /*0058*/ 	.short	0x0210
        /*005a*/ 	.short	0x000c


	//----- nvinfo : EIATTR_SW_WAR
	.align		4
.L_19:
        /*005c*/ 	.byte	0x04, 0x36
        /*005e*/ 	.short	(.L_21 - .L_20)
.L_20:
        /*0060*/ 	.word	0x00000008
.L_21:


//--------------------- .nv.callgraph             --------------------------
	.section	.nv.callgraph,"",@"SHT_CUDA_CALLGRAPH"
	.align	4
	.sectionentsize	8
	.align		4
        /*0000*/ 	.word	0x00000000
	.align		4
        /*0004*/ 	.word	0xffffffff
	.align		4
        /*0008*/ 	.word	0x00000000
	.align		4
        /*000c*/ 	.word	0xfffffffe
	.align		4
        /*0010*/ 	.word	0x00000000
	.align		4
        /*0014*/ 	.word	0xfffffffd
	.align		4
        /*0018*/ 	.word	0x00000000
	.align		4
        /*001c*/ 	.word	0xfffffffc


//--------------------- .text.triton_poi_fused_arange_0 --------------------------
	.section	.text.triton_poi_fused_arange_0,"ax",@progbits
	.align	128
        .global         triton_poi_fused_arange_0
        .type           triton_poi_fused_arange_0,@function
        .size           triton_poi_fused_arange_0,(.L_x_1 - triton_poi_fused_arange_0)
        .other          triton_poi_fused_arange_0,@"STO_CUDA_ENTRY STV_DEFAULT"
triton_poi_fused_arange_0:
.text.triton_poi_fused_arange_0:
[----:B------:R-:W0:Y:S02]  /*0000*/  LDC R1, c[0x0][0x28] ;  /* 0x00000a00ff017b82 */ /* 0x000e240000000800 */
[----:B------:R-:W1:Y:S01]  /*0010*/  S2R R0, SR_TID.X ;  /* 0x0000000000007919 */ /* 0x000e620000002100 */
[----:B------:R-:W2:Y:S01]  /*0020*/  LDC.64 R2, c[0x0][0x210] ;  /* 0x00008400ff027b82 */ /* 0x000ea20000000a00 */
[----:B------:R-:W3:Y:S01]  /*0030*/  S2R R5, SR_CTAID.X ;  /* 0x0000000000057919 */ /* 0x000ee20000002500 */
[----:B-1----:R-:W-:-:S05]  /*0040*/  IMAD.SHL.U32 R0, R0, 0x2, RZ ;  /* 0x0000000200007824 */ /* 0x002fca00078e00ff */
[----:B------:R-:W-:-:S05]  /*0050*/  LOP3.LUT R0, R0, 0x3e, RZ, 0xc0, !PT ;  /* 0x0000003e00007812 */ /* 0x000fca00078ec0ff */
[----:B---3--:R-:W-:-:S04]  /*0060*/  IMAD R4, R5, 0x40, R0 ;  /* 0x0000004005047824 */ /* 0x008fc800078e0200 */
[C---:B------:R-:W-:Y:S01]  /*0070*/  VIADD R6, R4.reuse, 0x1 ;  /* 0x0000000104067836 */ /* 0x040fe20000000000 */
[C---:B------:R-:W-:Y:S01]  /*0080*/  ISETP.GE.AND P0, PT, R4.reuse, 0x40, PT ;  /* 0x000000400400780c */ /* 0x040fe20003f06270 */
[----:B--2---:R-:W-:Y:S01]  /*0090*/  IMAD.WIDE R2, R4, 0x8, R2 ;  /* 0x0000000804027825 */ /* 0x004fe200078e0202 */
[----:B------:R-:W-:Y:S02]  /*00a0*/  SHF.R.S32.HI R5, RZ, 0x1f, R4 ;  /* 0x0000001fff057819 */ /* 0x000fe40000011404 */
[----:B------:R-:W-:-:S09]  /*00b0*/  SHF.R.S32.HI R7, RZ, 0x1f, R6 ;  /* 0x0000001fff077819 */ /* 0x000fd20000011406 */
[----:B------:R-:W-:Y:S05]  /*00c0*/  @P0 EXIT ;  /* 0x000000000000094d */ /* 0x000fea0003800000 */
[----:B------:R-:W-:Y:S02]  /*00d0*/  ULDC.64 UR4, c[0x0][0x208] ;  /* 0x0000820000047ab9 */ /* 0x000fe40000000a00 */
[----:B------:R-:W-:Y:S01]  /*00e0*/  STG.E.128 desc[UR4][R2.64], R4 ;  /* 0x0000000402007986 */ /* 0x000fe2000c101d04 */
[----:B------:R-:W-:Y:S05]  /*00f0*/  EXIT ;  /* 0x000000000000794d */ /* 0x000fea0003800000 */
.L_x_0:
[----:B------:R-:W-:-:S00]  /*0100*/  BRA `(.L_x_0) ;  /* 0xfffffffc00fc7947 */ /* 0x000fc0000383ffff */
[----:B------:R-:W-:-:S00]  /*0110*/  NOP ;  /* 0x0000000000007918 */ /* 0x000fc00000000000 */
        /* <DEDUP_REMOVED lines=14> */
.L_x_1:


//--------------------- .nv.constant0.triton_poi_fused_arange_0 --------------------------
	.section	.nv.constant0.triton_poi_fused_arange_0,"a",@progbits
	.sectionflags	@""
	.align	4
.nv.constant0.triton_poi_fused_arange_0:
	.zero		540
